//
// Generated by NVIDIA NVVM Compiler
//
// Compiler Build ID: CL-36424714
// Cuda compilation tools, release 13.0, V13.0.88
// Based on NVVM 20.0.0
//

.version 9.0
.target sm_100
.address_size 64

	// .globl	_Z6reducePdS_
.extern .func  (.param .b32 func_retval0) vprintf
(
	.param .b64 vprintf_param_0,
	.param .b64 vprintf_param_1
)
;
// _ZZ6reducePdS_E5sdata has been demoted
.global .align 1 .b8 $str[48] = {98, 101, 102, 111, 114, 101, 58, 32, 115, 100, 97, 116, 97, 91, 37, 100, 93, 32, 61, 32, 37, 46, 54, 102, 32, 9, 32, 115, 100, 97, 116, 97, 91, 37, 100, 43, 37, 100, 93, 32, 61, 32, 37, 46, 54, 102, 10};
.global .align 1 .b8 $str$1[31] = {114, 101, 100, 117, 99, 101, 32, 108, 111, 111, 112, 58, 32, 115, 100, 97, 116, 97, 91, 37, 100, 93, 32, 61, 32, 37, 46, 54, 102, 10};

.visible .entry _Z6reducePdS_(
	.param .u64 .ptr .align 1 _Z6reducePdS__param_0,
	.param .u64 .ptr .align 1 _Z6reducePdS__param_1
)
{
	.local .align 16 .b8 	__local_depot0[32];
	.reg .b64 	%SP;
	.reg .b64 	%SPL;
	.reg .pred 	%p<9>;
	.reg .b32 	%r<30>;
	.reg .b64 	%rd<12>;
	.reg .b64 	%fd<7>;
	// demoted variable
	.shared .align 8 .b8 _ZZ6reducePdS_E5sdata[128];
	mov.u64 	%SPL, __local_depot0;
	cvta.local.u64 	%SP, %SPL;
	ld.param.u64 	%rd3, [_Z6reducePdS__param_0];
	mov.u32 	%r12, %ctaid.x;
	mov.u32 	%r1, %ntid.x;
	mov.u32 	%r13, %tid.x;
	mad.lo.s32 	%r28, %r12, %r1, %r13;
	setp.gt.s32 	%p1, %r28, 15;
	@%p1 bra 	$L__BB0_10;
	mov.u32 	%r14, %nctaid.x;
	mul.lo.s32 	%r3, %r1, %r14;
	cvta.to.global.u64 	%rd1, %rd3;
	mov.u32 	%r16, _ZZ6reducePdS_E5sdata;
	mov.u32 	%r27, %r28;
$L__BB0_2:
	mul.wide.s32 	%rd4, %r27, 8;
	add.s64 	%rd5, %rd1, %rd4;
	ld.global.f64 	%fd1, [%rd5];
	shl.b32 	%r15, %r27, 3;
	add.s32 	%r17, %r16, %r15;
	st.shared.f64 	[%r17], %fd1;
	bar.sync 	0;
	add.s32 	%r27, %r27, %r3;
	setp.lt.s32 	%p2, %r27, 16;
	@%p2 bra 	$L__BB0_2;
	add.u64 	%rd6, %SP, 0;
	add.u64 	%rd2, %SPL, 0;
	shr.u32 	%r4, %r1, 1;
	mov.u64 	%rd7, $str;
	mov.u64 	%rd10, $str$1;
$L__BB0_4:
	setp.lt.u32 	%p3, %r1, 2;
	@%p3 bra 	$L__BB0_9;
	shl.b32 	%r18, %r28, 3;
	add.s32 	%r8, %r16, %r18;
	mov.u32 	%r29, %r4;
$L__BB0_6:
	setp.ge.u32 	%p4, %r28, %r29;
	add.s32 	%r20, %r29, %r28;
	setp.gt.u32 	%p5, %r20, 15;
	or.pred  	%p6, %p4, %p5;
	@%p6 bra 	$L__BB0_8;
	ld.shared.f64 	%fd2, [%r8];
	shl.b32 	%r21, %r29, 3;
	add.s32 	%r22, %r8, %r21;
	ld.shared.f64 	%fd3, [%r22];
	st.local.u32 	[%rd2], %r28;
	st.local.f64 	[%rd2+8], %fd2;
	st.local.v2.u32 	[%rd2+16], {%r28, %r29};
	st.local.f64 	[%rd2+24], %fd3;
	cvta.global.u64 	%rd8, %rd7;
	{ // callseq 0, 0
	.param .b64 param0;
	st.param.b64 	[param0], %rd8;
	.param .b64 param1;
	st.param.b64 	[param1], %rd6;
	.param .b32 retval0;
	call.uni (retval0), 
	vprintf, 
	(
	param0, 
	param1
	);
	ld.param.b32 	%r23, [retval0];
	} // callseq 0
	ld.shared.f64 	%fd4, [%r22];
	ld.shared.f64 	%fd5, [%r8];
	add.f64 	%fd6, %fd4, %fd5;
	st.shared.f64 	[%r8], %fd6;
	st.local.u32 	[%rd2], %r28;
	st.local.f64 	[%rd2+8], %fd6;
	cvta.global.u64 	%rd11, %rd10;
	{ // callseq 1, 0
	.param .b64 param0;
	st.param.b64 	[param0], %rd11;
	.param .b64 param1;
	st.param.b64 	[param1], %rd6;
	.param .b32 retval0;
	call.uni (retval0), 
	vprintf, 
	(
	param0, 
	param1
	);
	ld.param.b32 	%r25, [retval0];
	} // callseq 1
$L__BB0_8:
	bar.sync 	0;
	shl.b32 	%r29, %r29, 1;
	setp.ne.s32 	%p7, %r29, 0;
	@%p7 bra 	$L__BB0_6;
$L__BB0_9:
	add.s32 	%r28, %r28, %r3;
	setp.lt.s32 	%p8, %r28, 16;
	@%p8 bra 	$L__BB0_4;
$L__BB0_10:
	ret;

}


// ===== COMPILED SASS (sm_100) =====

	.target	sm_100

	.elftype	@"ET_EXEC"


//--------------------- .note.nv.tkinfo           --------------------------
	.section	.note.nv.tkinfo,"",@"SHT_NOTE"
	.sectionflags	@"SHF_NOTE_NV_TKINFO"
	.tkinfo
        /*0018*/ 	.word	0x00000002
        /*0030*/ 	.string	""
        /*0030*/ 	.string	"ptxas"
        /*0030*/ 	.string	"Cuda compilation tools, release 13.0, V13.0.88"
        /*0030*/ 	.string	"Build cuda_13.0.r13.0/compiler.36424714_0"
        /*0030*/ 	.string	"-arch sm_100 -m 64 "



//--------------------- .note.nv.cuinfo           --------------------------
	.section	.note.nv.cuinfo,"",@"SHT_NOTE"
	.sectionflags	@"SHF_NOTE_NV_CUINFO"
        /*0018*/ 	.short	0x0002
        /*001a*/ 	.short	0x0064
        /*001c*/ 	.short	0x0082
	.zero		2


//--------------------- .nv.info                  --------------------------
	.section	.nv.info,"",@"SHT_CUDA_INFO"
	.align	4


	//----- nvinfo : EIATTR_REGCOUNT
	.align		4
        /*0000*/ 	.byte	0x04, 0x2f
        /*0002*/ 	.short	(.L_3 - .L_2)
	.align		4
.L_2:
        /*0004*/ 	.word	index@(_Z6reducePdS_)
        /*0008*/ 	.word	0x0000001e


	//----- nvinfo : EIATTR_FRAME_SIZE
	.align		4
.L_3:
        /*000c*/ 	.byte	0x04, 0x11
        /*000e*/ 	.short	(.L_5 - .L_4)
	.align		4
.L_4:
        /*0010*/ 	.word	index@(_Z6reducePdS_)
        /*0014*/ 	.word	0x00000020


	//----- nvinfo : EIATTR_MIN_STACK_SIZE
	.align		4
.L_5:
        /*0018*/ 	.byte	0x04, 0x12
        /*001a*/ 	.short	(.L_7 - .L_6)
	.align		4
.L_6:
        /*001c*/ 	.word	index@(_Z6reducePdS_)
        /*0020*/ 	.word	0x00000020
.L_7:


//--------------------- .nv.compat                --------------------------
	.section	.nv.compat,"",@"SHT_CUDA_COMPAT_INFO"
	.align	4
        /*0000*/ 	.byte	0x02, 0x09, 0x00, 0x00, 0x02, 0x02, 0x01, 0x00, 0x02, 0x05, 0x05, 0x00, 0x03, 0x07, 0x01, 0x01
        /*0010*/ 	.byte	0x02, 0x03, 0x00, 0x00, 0x02, 0x06, 0x01, 0x00, 0x04, 0x0b, 0x08, 0x00, 0x01, 0x00, 0x00, 0x00
        /*0020*/ 	.byte	0x00, 0x00, 0x00, 0x00


//--------------------- .nv.info._Z6reducePdS_    --------------------------
	.section	.nv.info._Z6reducePdS_,"",@"SHT_CUDA_INFO"
	.sectionflags	@""
	.align	4


	//----- nvinfo : EIATTR_CUDA_API_VERSION
	.align		4
        /*0000*/ 	.byte	0x04, 0x37
        /*0002*/ 	.short	(.L_9 - .L_8)
.L_8:
        /*0004*/ 	.word	0x00000082


	//----- nvinfo : EIATTR_KPARAM_INFO
	.align		4
.L_9:
        /*0008*/ 	.byte	0x04, 0x17
        /*000a*/ 	.short	(.L_11 - .L_10)
.L_10:
        /*000c*/ 	.word	0x00000000
        /*0010*/ 	.short	0x0001
        /*0012*/ 	.short	0x0008
        /*0014*/ 	.byte	0x00, 0xf5, 0x21, 0x00


	//----- nvinfo : EIATTR_KPARAM_INFO
	.align		4
.L_11:
        /*0018*/ 	.byte	0x04, 0x17
        /*001a*/ 	.short	(.L_13 - .L_12)
.L_12:
        /*001c*/ 	.word	0x00000000
        /*0020*/ 	.short	0x0000
        /*0022*/ 	.short	0x0000
        /*0024*/ 	.byte	0x00, 0xf5, 0x21, 0x00


	//----- nvinfo : EIATTR_SPARSE_MMA_MASK
	.align		4
.L_13:
        /*0028*/ 	.byte	0x03, 0x50
        /*002a*/ 	.short	0x0000


	//----- nvinfo : EIATTR_MAXREG_COUNT
	.align		4
        /*002c*/ 	.byte	0x03, 0x1b
        /*002e*/ 	.short	0x00ff


	//----- nvinfo : EIATTR_NUM_BARRIERS
	.align		4
        /*0030*/ 	.byte	0x02, 0x4c
        /*0032*/ 	.byte	0x01
	.zero		1


	//----- nvinfo : EIATTR_EXTERNS
	.align		4
        /*0034*/ 	.byte	0x04, 0x0f
        /*0036*/ 	.short	(.L_15 - .L_14)


	//   ....[0]....
	.align		4
.L_14:
        /*0038*/ 	.word	index@(vprintf)


	//----- nvinfo : EIATTR_MERCURY_ISA_VERSION
	.align		4
.L_15:
        /*003c*/ 	.byte	0x03, 0x5f
        /*003e*/ 	.short	0x0101


	//----- nvinfo : EIATTR_VRC_CTA_INIT_COUNT
	.align		4
        /*0040*/ 	.byte	0x02, 0x4a
	.zero		1
	.zero		1


	//----- nvinfo : EIATTR_SYSCALL_OFFSETS
	.align		4
        /*0044*/ 	.byte	0x04, 0x46
        /*0046*/ 	.short	(.L_17 - .L_16)


	//   ....[0]....
.L_16:
        /*0048*/ 	.word	0x00000340


	//   ....[1]....
        /*004c*/ 	.word	0x00000420


	//----- nvinfo : EIATTR_EXIT_INSTR_OFFSETS
	.align		4
.L_17:
        /*0050*/ 	.byte	0x04, 0x1c
        /*0052*/ 	.short	(.L_19 - .L_18)


	//   ....[0]....
.L_18:
        /*0054*/ 	.word	0x000000b0


	//   ....[1]....
        /*0058*/ 	.word	0x000004b0


	//----- nvinfo : EIATTR_CRS_STACK_SIZE
	.align		4
.L_19:
        /*005c*/ 	.byte	0x04, 0x1e
        /*005e*/ 	.short	(.L_21 - .L_20)
.L_20:
        /*0060*/ 	.word	0x00000000


	//----- nvinfo : EIATTR_CBANK_PARAM_SIZE
	.align		4
.L_21:
        /*0064*/ 	.byte	0x03, 0x19
        /*0066*/ 	.short	0x0010


	//----- nvinfo : EIATTR_PARAM_CBANK
	.align		4
        /*0068*/ 	.byte	0x04, 0x0a
        /*006a*/ 	.short	(.L_23 - .L_22)
	.align		4
.L_22:
        /*006c*/ 	.word	index@(.nv.constant0._Z6reducePdS_)
        /*0070*/ 	.short	0x0380
        /*0072*/ 	.short	0x0010


	//----- nvinfo : EIATTR_SW_WAR
	.align		4
.L_23:
        /*0074*/ 	.byte	0x04, 0x36
        /*0076*/ 	.short	(.L_25 - .L_24)
.L_24:
        /*0078*/ 	.word	0x00000008
.L_25:


//--------------------- .nv.callgraph             --------------------------
	.section	.nv.callgraph,"",@"SHT_CUDA_CALLGRAPH"
	.align	4
	.sectionentsize	8
	.align		4
        /*0000*/ 	.word	0x00000000
	.align		4
        /*0004*/ 	.word	0xffffffff
	.align		4
        /*0008*/ 	.word	index@(_Z6reducePdS_)
	.align		4
        /*000c*/ 	.word	index@(vprintf)
	.align		4
        /*0010*/ 	.word	0x00000000
	.align		4
        /*0014*/ 	.word	0xfffffffe
	.align		4
        /*0018*/ 	.word	0x00000000
	.align		4
        /*001c*/ 	.word	0xfffffffd
	.align		4
        /*0020*/ 	.word	0x00000000
	.align		4
        /*0024*/ 	.word	0xfffffffc


//--------------------- .nv.constant4             --------------------------
	.section	.nv.constant4,"a",@progbits
	.align	8
	.align		8
.nv.constant4:
        /*0000*/ 	.dword	vprintf
	.align		8
        /*0008*/ 	.dword	$str
	.align		8
        /*0010*/ 	.dword	$str$1


//--------------------- .text._Z6reducePdS_       --------------------------
	.section	.text._Z6reducePdS_,"ax",@progbits
	.align	128
        .global         _Z6reducePdS_
        .type           _Z6reducePdS_,@function
        .size           _Z6reducePdS_,(.L_x_7 - _Z6reducePdS_)
        .other          _Z6reducePdS_,@"STO_CUDA_ENTRY STV_DEFAULT"
_Z6reducePdS_:
.text._Z6reducePdS_:
[----:B------:R-:W0:Y:S01]  /*0000*/  LDC R1, c[0x0][0x37c] ;  /* 0x0000df00ff017b82 */ /* 0x000e220000000800 */
[----:B------:R-:W1:Y:S01]  /*0010*/  S2R R16, SR_TID.X ;  /* 0x0000000000107919 */ /* 0x000e620000002100 */
[----:B------:R-:W2:Y:S06]  /*0020*/  LDCU UR5, c[0x0][0x2fc] ;  /* 0x00005f80ff0577ac */ /* 0x000eac0008000800 */
[----:B------:R-:W1:Y:S01]  /*0030*/  S2UR UR6, SR_CTAID.X ;  /* 0x00000000000679c3 */ /* 0x000e620000002500 */
[----:B0-----:R-:W-:Y:S01]  /*0040*/  VIADD R1, R1, 0xffffffe0 ;  /* 0xffffffe001017836 */ /* 0x001fe20000000000 */
[----:B------:R-:W0:Y:S06]  /*0050*/  LDCU UR4, c[0x0][0x2f8] ;  /* 0x00005f00ff0477ac */ /* 0x000e2c0008000800 */
[----:B------:R-:W1:Y:S01]  /*0060*/  LDC R25, c[0x0][0x360] ;  /* 0x0000d800ff197b82 */ /* 0x000e620000000800 */
[----:B0-----:R-:W-:-:S05]  /*0070*/  IADD3 R19, P1, PT, R1, UR4, RZ ;  /* 0x0000000401137c10 */ /* 0x001fca000ff3e0ff */
[----:B--2---:R-:W-:Y:S02]  /*0080*/  IMAD.X R22, RZ, RZ, UR5, P1 ;  /* 0x00000005ff167e24 */ /* 0x004fe400088e06ff */
[----:B-1----:R-:W-:-:S05]  /*0090*/  IMAD R16, R25, UR6, R16 ;  /* 0x0000000619107c24 */ /* 0x002fca000f8e0210 */
[----:B------:R-:W-:-:S13]  /*00a0*/  ISETP.GT.AND P0, PT, R16, 0xf, PT ;  /* 0x0000000f1000780c */ /* 0x000fda0003f04270 */
[----:B------:R-:W-:Y:S05]  /*00b0*/  @P0 EXIT ;  /* 0x000000000000094d */ /* 0x000fea0003800000 */
[----:B------:R-:W0:Y:S01]  /*00c0*/  S2UR UR38, SR_CgaCtaId ;  /* 0x00000000002679c3 */ /* 0x000e220000008800 */
[----:B------:R-:W1:Y:S01]  /*00d0*/  LDCU UR5, c[0x0][0x370] ;  /* 0x00006e00ff0577ac */ /* 0x000e620008000800 */
[----:B------:R-:W-:Y:S01]  /*00e0*/  IMAD.MOV.U32 R0, RZ, RZ, R16 ;  /* 0x000000ffff007224 */ /* 0x000fe200078e0010 */
[----:B------:R-:W-:Y:S01]  /*00f0*/  UMOV UR4, 0x400 ;  /* 0x0000040000047882 */ /* 0x000fe20000000000 */
[----:B------:R-:W2:Y:S04]  /*0100*/  LDCU.64 UR36, c[0x0][0x358] ;  /* 0x00006b00ff2477ac */ /* 0x000ea80008000a00 */
[----:B------:R-:W3:Y:S01]  /*0110*/  LDC.64 R4, c[0x0][0x380] ;  /* 0x0000e000ff047b82 */ /* 0x000ee20000000a00 */
[----:B-1----:R-:W-:Y:S01]  /*0120*/  IMAD R27, R25, UR5, RZ ;  /* 0x00000005191b7c24 */ /* 0x002fe2000f8e02ff */
[----:B0-2---:R-:W-:-:S12]  /*0130*/  ULEA UR38, UR38, UR4, 0x18 ;  /* 0x0000000426267291 */ /* 0x005fd8000f8ec0ff */
.L_x_0:
[----:B0--3--:R-:W-:-:S06]  /*0140*/  IMAD.WIDE R2, R0, 0x8, R4 ;  /* 0x0000000800027825 */ /* 0x009fcc00078e0204 */
[----:B------:R-:W2:Y:S01]  /*0150*/  LDG.E.64 R2, desc[UR36][R2.64] ;  /* 0x0000002402027981 */ /* 0x000ea2000c1e1b00 */
[----:B------:R-:W-:Y:S01]  /*0160*/  LEA R7, R0, UR38, 0x3 ;  /* 0x0000002600077c11 */ /* 0x000fe2000f8e18ff */
[----:B------:R-:W-:Y:S01]  /*0170*/  IMAD.IADD R0, R27, 0x1, R0 ;  /* 0x000000011b007824 */ /* 0x000fe200078e0200 */
[----:B------:R-:W-:Y:S05]  /*0180*/  WARPSYNC.ALL ;  /* 0x0000000000007948 */ /* 0x000fea0003800000 */
[----:B------:R-:W-:Y:S01]  /*0190*/  ISETP.GE.AND P0, PT, R0, 0x10, PT ;  /* 0x000000100000780c */ /* 0x000fe20003f06270 */
[----:B--2---:R0:W-:Y:S01]  /*01a0*/  STS.64 [R7], R2 ;  /* 0x0000000207007388 */ /* 0x0041e20000000a00 */
[----:B------:R-:W-:Y:S11]  /*01b0*/  BAR.SYNC.DEFER_BLOCKING 0x0 ;  /* 0x0000000000007b1d */ /* 0x000ff60000010000 */
[----:B------:R-:W-:Y:S05]  /*01c0*/  @!P0 BRA `(.L_x_0) ;  /* 0xfffffffc00dc8947 */ /* 0x000fea000383ffff */
.L_x_5:
[----:B------:R-:W-:-:S13]  /*01d0*/  ISETP.GE.U32.AND P0, PT, R25, 0x2, PT ;  /* 0x000000021900780c */ /* 0x000fda0003f06070 */
[----:B------:R-:W-:Y:S05]  /*01e0*/  @!P0 BRA `(.L_x_1) ;  /* 0x0000000000a48947 */ /* 0x000fea0003800000 */
[----:B------:R-:W-:Y:S02]  /*01f0*/  LEA R24, R16, UR38, 0x3 ;  /* 0x0000002610187c11 */ /* 0x000fe4000f8e18ff */
[----:B------:R-:W-:-:S07]  /*0200*/  SHF.R.U32.HI R17, RZ, 0x1, R25 ;  /* 0x00000001ff117819 */ /* 0x000fce0000011619 */
.L_x_4:
[----:B------:R-:W-:-:S04]  /*0210*/  IADD3 R0, PT, PT, R17, R16, RZ ;  /* 0x0000001011007210 */ /* 0x000fc80007ffe0ff */
[----:B------:R-:W-:-:S04]  /*0220*/  ISETP.GT.U32.AND P0, PT, R0, 0xf, PT ;  /* 0x0000000f0000780c */ /* 0x000fc80003f04070 */
[----:B------:R-:W-:-:S13]  /*0230*/  ISETP.GE.U32.OR P0, PT, R16, R17, P0 ;  /* 0x000000111000720c */ /* 0x000fda0000706470 */
[----:B------:R-:W-:Y:S05]  /*0240*/  @P0 BRA `(.L_x_2) ;  /* 0x0000000000780947 */ /* 0x000fea0003800000 */
[----:B------:R-:W-:Y:S01]  /*0250*/  IMAD R23, R17, 0x8, R24 ;  /* 0x0000000811177824 */ /* 0x000fe200078e0218 */
[----:B------:R-:W1:Y:S01]  /*0260*/  LDS.64 R8, [R24] ;  /* 0x0000000018087984 */ /* 0x000e620000000a00 */
[----:B------:R-:W-:Y:S01]  /*0270*/  MOV R18, 0x0 ;  /* 0x0000000000127802 */ /* 0x000fe20000000f00 */
[----:B------:R-:W2:Y:S01]  /*0280*/  LDCU.64 UR4, c[0x4][0x8] ;  /* 0x01000100ff0477ac */ /* 0x000ea20008000a00 */
[----:B------:R-:W-:Y:S01]  /*0290*/  MOV R6, R19 ;  /* 0x0000001300067202 */ /* 0x000fe20000000f00 */
[----:B------:R-:W3:Y:S01]  /*02a0*/  LDS.64 R10, [R23] ;  /* 0x00000000170a7984 */ /* 0x000ee20000000a00 */
[----:B0-----:R0:W4:Y:S01]  /*02b0*/  LDC.64 R2, c[0x4][R18] ;  /* 0x0100000012027b82 */ /* 0x0011220000000a00 */
[----:B------:R-:W-:Y:S02]  /*02c0*/  IMAD.MOV.U32 R7, RZ, RZ, R22 ;  /* 0x000000ffff077224 */ /* 0x000fe400078e0016 */
[----:B------:R0:W-:Y:S04]  /*02d0*/  STL [R1], R16 ;  /* 0x0000001001007387 */ /* 0x0001e80000100800 */
[----:B------:R0:W-:Y:S01]  /*02e0*/  STL.64 [R1+0x10], R16 ;  /* 0x0000101001007387 */ /* 0x0001e20000100a00 */
[----:B--2---:R-:W-:-:S02]  /*02f0*/  IMAD.U32 R4, RZ, RZ, UR4 ;  /* 0x00000004ff047e24 */ /* 0x004fc4000f8e00ff */
[----:B------:R-:W-:Y:S01]  /*0300*/  IMAD.U32 R5, RZ, RZ, UR5 ;  /* 0x00000005ff057e24 */ /* 0x000fe2000f8e00ff */
[----:B-1----:R0:W-:Y:S04]  /*0310*/  STL.64 [R1+0x8], R8 ;  /* 0x0000080801007387 */ /* 0x0021e80000100a00 */
[----:B---3--:R0:W-:Y:S02]  /*0320*/  STL.64 [R1+0x18], R10 ;  /* 0x0000180a01007387 */ /* 0x0081e40000100a00 */
[----:B------:R-:W-:-:S07]  /*0330*/  LEPC R20, `(.L_x_3) ;  /* 0x000000001014794e */ /* 0x000fce0000000000 */
[----:B0---4-:R-:W-:Y:S05]  /*0340*/  CALL.ABS.NOINC R2 ;  /* 0x0000000002007343 */ /* 0x011fea0003c00000 */
.L_x_3:
[----:B------:R-:W-:Y:S01]  /*0350*/  LDS.64 R2, [R23] ;  /* 0x0000000017027984 */ /* 0x000fe20000000a00 */
[----:B------:R0:W1:Y:S01]  /*0360*/  LDC.64 R8, c[0x4][R18] ;  /* 0x0100000012087b82 */ /* 0x0000620000000a00 */
[----:B------:R-:W2:Y:S01]  /*0370*/  LDCU.64 UR4, c[0x4][0x10] ;  /* 0x01000200ff0477ac */ /* 0x000ea20008000a00 */
[----:B------:R-:W-:Y:S01]  /*0380*/  IMAD.MOV.U32 R6, RZ, RZ, R19 ;  /* 0x000000ffff067224 */ /* 0x000fe200078e0013 */
[----:B------:R-:W3:Y:S01]  /*0390*/  LDS.64 R4, [R24] ;  /* 0x0000000018047984 */ /* 0x000ee20000000a00 */
[----:B------:R-:W-:-:S03]  /*03a0*/  IMAD.MOV.U32 R7, RZ, RZ, R22 ;  /* 0x000000ffff077224 */ /* 0x000fc600078e0016 */
[----:B------:R0:W-:Y:S01]  /*03b0*/  STL [R1], R16 ;  /* 0x0000001001007387 */ /* 0x0001e20000100800 */
[----:B---3--:R-:W-:Y:S01]  /*03c0*/  DADD R2, R2, R4 ;  /* 0x0000000002027229 */ /* 0x008fe20000000004 */
[----:B--2---:R-:W-:Y:S01]  /*03d0*/  IMAD.U32 R4, RZ, RZ, UR4 ;  /* 0x00000004ff047e24 */ /* 0x004fe2000f8e00ff */
[----:B------:R-:W-:-:S05]  /*03e0*/  MOV R5, UR5 ;  /* 0x0000000500057c02 */ /* 0x000fca0008000f00 */
[----:B------:R0:W-:Y:S04]  /*03f0*/  STS.64 [R24], R2 ;  /* 0x0000000218007388 */ /* 0x0001e80000000a00 */
[----:B-1----:R0:W-:Y:S02]  /*0400*/  STL.64 [R1+0x8], R2 ;  /* 0x0000080201007387 */ /* 0x0021e40000100a00 */
[----:B------:R-:W-:-:S07]  /*0410*/  LEPC R20, `(.L_x_2) ;  /* 0x000000001014794e */ /* 0x000fce0000000000 */
[----:B0-----:R-:W-:Y:S05]  /*0420*/  CALL.ABS.NOINC R8 ;  /* 0x0000000008007343 */ /* 0x001fea0003c00000 */
.L_x_2:
[----:B------:R-:W-:Y:S01]  /*0430*/  SHF.L.U32 R17, R17, 0x1, RZ ;  /* 0x0000000111117819 */ /* 0x000fe200000006ff */
[----:B------:R-:W-:Y:S05]  /*0440*/  WARPSYNC.ALL ;  /* 0x0000000000007948 */ /* 0x000fea0003800000 */
[----:B------:R-:W-:Y:S01]  /*0450*/  BAR.SYNC.DEFER_BLOCKING 0x0 ;  /* 0x0000000000007b1d */ /* 0x000fe20000010000 */
[----:B------:R-:W-:-:S13]  /*0460*/  ISETP.NE.AND P0, PT, R17, RZ, PT ;  /* 0x000000ff1100720c */ /* 0x000fda0003f05270 */
[----:B------:R-:W-:Y:S05]  /*0470*/  @P0 BRA `(.L_x_4) ;  /* 0xfffffffc00640947 */ /* 0x000fea000383ffff */
.L_x_1:
[----:B------:R-:W-:-:S05]  /*0480*/  IMAD.IADD R16, R27, 0x1, R16 ;  /* 0x000000011b107824 */ /* 0x000fca00078e0210 */
[----:B------:R-:W-:-:S13]  /*0490*/  ISETP.GE.AND P0, PT, R16, 0x10, PT ;  /* 0x000000101000780c */ /* 0x000fda0003f06270 */
[----:B------:R-:W-:Y:S05]  /*04a0*/  @!P0 BRA `(.L_x_5) ;  /* 0xfffffffc00488947 */ /* 0x000fea000383ffff */
[----:B------:R-:W-:Y:S05]  /*04b0*/  EXIT ;  /* 0x000000000000794d */ /* 0x000fea0003800000 */
.L_x_6:
[----:B------:R-:W-:-:S00]  /*04c0*/  BRA `(.L_x_6) ;  /* 0xfffffffc00fc7947 */ /* 0x000fc0000383ffff */
[----:B------:R-:W-:-:S00]  /*04d0*/  NOP ;  /* 0x0000000000007918 */ /* 0x000fc00000000000 */
        /* <DEDUP_REMOVED lines=10> */
.L_x_7:


//--------------------- .nv.global.init           --------------------------
	.section	.nv.global.init,"aw",@progbits
.nv.global.init:
	.type		$str$1,@object
	.size		$str$1,($str - $str$1)
$str$1:
        /*0000*/ 	.byte	0x72, 0x65, 0x64, 0x75, 0x63, 0x65, 0x20, 0x6c, 0x6f, 0x6f, 0x70, 0x3a, 0x20, 0x73, 0x64, 0x61
        /*0010*/ 	.byte	0x74, 0x61, 0x5b, 0x25, 0x64, 0x5d, 0x20, 0x3d, 0x20, 0x25, 0x2e, 0x36, 0x66, 0x0a, 0x00
	.type		$str,@object
	.size		$str,(.L_0 - $str)
$str:
        /*001f*/ 	.byte	0x62, 0x65, 0x66, 0x6f, 0x72, 0x65, 0x3a, 0x20, 0x73, 0x64, 0x61, 0x74, 0x61, 0x5b, 0x25, 0x64
        /*002f*/ 	.byte	0x5d, 0x20, 0x3d, 0x20, 0x25, 0x2e, 0x36, 0x66, 0x20, 0x09, 0x20, 0x73, 0x64, 0x61, 0x74, 0x61
        /*003f*/ 	.byte	0x5b, 0x25, 0x64, 0x2b, 0x25, 0x64, 0x5d, 0x20, 0x3d, 0x20, 0x25, 0x2e, 0x36, 0x66, 0x0a, 0x00
.L_0:


//--------------------- .nv.shared._Z6reducePdS_  --------------------------
	.section	.nv.shared._Z6reducePdS_,"aw",@nobits
	.sectionflags	@""
	.align	8
.nv.shared._Z6reducePdS_:
	.zero		1152


//--------------------- .nv.shared.reserved.0     --------------------------
	.section	.nv.shared.reserved.0,"aw",@nobits
	.weak		__nv_reservedSMEM_offset_0_alias
	.size		__nv_reservedSMEM_offset_0_alias, 0, 64
	.other		__nv_reservedSMEM_offset_0_alias,@"STO_CUDA_RESERVED_SHARED STV_DEFAULT"
__nv_reservedSMEM_offset_0_alias:
	.zero		0
	.zero		64


//--------------------- .nv.constant0._Z6reducePdS_ --------------------------
	.section	.nv.constant0._Z6reducePdS_,"a",@progbits
	.sectionflags	@""
	.align	4
.nv.constant0._Z6reducePdS_:
	.zero		912


//--------------------- SYMBOLS --------------------------

	.type		.nv.reservedSmem.offset0,@object
	.size		.nv.reservedSmem.offset0,0x4
	.type		.nv.reservedSmem.cap,@object
	.size		.nv.reservedSmem.cap,0x4
	.type		vprintf,@function
